//
// Generated by NVIDIA NVVM Compiler
//
// Compiler Build ID: CL-36424714
// Cuda compilation tools, release 13.0, V13.0.88
// Based on NVVM 20.0.0
//

.version 9.0
.target sm_100
.address_size 64

	// .globl	_Z22fast_log_stress_kernelPfi

.visible .entry _Z22fast_log_stress_kernelPfi(
	.param .u64 .ptr .align 1 _Z22fast_log_stress_kernelPfi_param_0,
	.param .u32 _Z22fast_log_stress_kernelPfi_param_1
)
{
	.reg .pred 	%p<3>;
	.reg .b32 	%r<10>;
	.reg .b32 	%f<163>;
	.reg .b64 	%rd<5>;

	ld.param.u64 	%rd1, [_Z22fast_log_stress_kernelPfi_param_0];
	ld.param.u32 	%r4, [_Z22fast_log_stress_kernelPfi_param_1];
	mov.u32 	%r5, %ctaid.x;
	mov.u32 	%r6, %ntid.x;
	mov.u32 	%r7, %tid.x;
	mad.lo.s32 	%r1, %r5, %r6, %r7;
	setp.ge.s32 	%p1, %r1, %r4;
	@%p1 bra 	$L__BB0_4;
	cvt.rn.f32.s32 	%f25, %r1;
	mul.f32 	%f26, %f25, 0f3727C5AC;
	add.f32 	%f162, %f26, 0f3F000000;
	add.f32 	%f161, %f26, 0f3F800000;
	add.f32 	%f160, %f26, 0f3FC00000;
	add.f32 	%f159, %f26, 0f40000000;
	add.f32 	%f158, %f26, 0f40200000;
	add.f32 	%f157, %f26, 0f40400000;
	add.f32 	%f156, %f26, 0f40600000;
	add.f32 	%f155, %f26, 0f40800000;
	mov.b32 	%r9, 0;
$L__BB0_2:
	lg2.approx.f32 	%f27, %f162;
	mul.f32 	%f28, %f27, 0f3F317218;
	lg2.approx.f32 	%f29, %f161;
	mul.f32 	%f30, %f29, 0f3F317218;
	lg2.approx.f32 	%f31, %f160;
	mul.f32 	%f32, %f31, 0f3F317218;
	lg2.approx.f32 	%f33, %f159;
	mul.f32 	%f34, %f33, 0f3F317218;
	lg2.approx.f32 	%f35, %f158;
	mul.f32 	%f36, %f35, 0f3F317218;
	lg2.approx.f32 	%f37, %f157;
	mul.f32 	%f38, %f37, 0f3F317218;
	lg2.approx.f32 	%f39, %f156;
	mul.f32 	%f40, %f39, 0f3F317218;
	lg2.approx.f32 	%f41, %f155;
	mul.f32 	%f42, %f41, 0f3F317218;
	lg2.approx.f32 	%f43, %f28;
	mul.f32 	%f44, %f43, 0f3F317218;
	lg2.approx.f32 	%f45, %f30;
	mul.f32 	%f46, %f45, 0f3F317218;
	lg2.approx.f32 	%f47, %f32;
	mul.f32 	%f48, %f47, 0f3F317218;
	lg2.approx.f32 	%f49, %f34;
	mul.f32 	%f50, %f49, 0f3F317218;
	lg2.approx.f32 	%f51, %f36;
	mul.f32 	%f52, %f51, 0f3F317218;
	lg2.approx.f32 	%f53, %f38;
	mul.f32 	%f54, %f53, 0f3F317218;
	lg2.approx.f32 	%f55, %f40;
	mul.f32 	%f56, %f55, 0f3F317218;
	lg2.approx.f32 	%f57, %f42;
	mul.f32 	%f58, %f57, 0f3F317218;
	lg2.approx.f32 	%f59, %f44;
	mul.f32 	%f60, %f59, 0f3F317218;
	lg2.approx.f32 	%f61, %f46;
	mul.f32 	%f62, %f61, 0f3F317218;
	lg2.approx.f32 	%f63, %f48;
	mul.f32 	%f64, %f63, 0f3F317218;
	lg2.approx.f32 	%f65, %f50;
	mul.f32 	%f66, %f65, 0f3F317218;
	lg2.approx.f32 	%f67, %f52;
	mul.f32 	%f68, %f67, 0f3F317218;
	lg2.approx.f32 	%f69, %f54;
	mul.f32 	%f70, %f69, 0f3F317218;
	lg2.approx.f32 	%f71, %f56;
	mul.f32 	%f72, %f71, 0f3F317218;
	lg2.approx.f32 	%f73, %f58;
	mul.f32 	%f74, %f73, 0f3F317218;
	lg2.approx.f32 	%f75, %f60;
	mul.f32 	%f76, %f75, 0f3F317218;
	lg2.approx.f32 	%f77, %f62;
	mul.f32 	%f78, %f77, 0f3F317218;
	lg2.approx.f32 	%f79, %f64;
	mul.f32 	%f80, %f79, 0f3F317218;
	lg2.approx.f32 	%f81, %f66;
	mul.f32 	%f82, %f81, 0f3F317218;
	lg2.approx.f32 	%f83, %f68;
	mul.f32 	%f84, %f83, 0f3F317218;
	lg2.approx.f32 	%f85, %f70;
	mul.f32 	%f86, %f85, 0f3F317218;
	lg2.approx.f32 	%f87, %f72;
	mul.f32 	%f88, %f87, 0f3F317218;
	lg2.approx.f32 	%f89, %f74;
	mul.f32 	%f90, %f89, 0f3F317218;
	lg2.approx.f32 	%f91, %f76;
	mul.f32 	%f92, %f91, 0f3F317218;
	lg2.approx.f32 	%f93, %f78;
	mul.f32 	%f94, %f93, 0f3F317218;
	lg2.approx.f32 	%f95, %f80;
	mul.f32 	%f96, %f95, 0f3F317218;
	lg2.approx.f32 	%f97, %f82;
	mul.f32 	%f98, %f97, 0f3F317218;
	lg2.approx.f32 	%f99, %f84;
	mul.f32 	%f100, %f99, 0f3F317218;
	lg2.approx.f32 	%f101, %f86;
	mul.f32 	%f102, %f101, 0f3F317218;
	lg2.approx.f32 	%f103, %f88;
	mul.f32 	%f104, %f103, 0f3F317218;
	lg2.approx.f32 	%f105, %f90;
	mul.f32 	%f106, %f105, 0f3F317218;
	lg2.approx.f32 	%f107, %f92;
	mul.f32 	%f108, %f107, 0f3F317218;
	lg2.approx.f32 	%f109, %f94;
	mul.f32 	%f110, %f109, 0f3F317218;
	lg2.approx.f32 	%f111, %f96;
	mul.f32 	%f112, %f111, 0f3F317218;
	lg2.approx.f32 	%f113, %f98;
	mul.f32 	%f114, %f113, 0f3F317218;
	lg2.approx.f32 	%f115, %f100;
	mul.f32 	%f116, %f115, 0f3F317218;
	lg2.approx.f32 	%f117, %f102;
	mul.f32 	%f118, %f117, 0f3F317218;
	lg2.approx.f32 	%f119, %f104;
	mul.f32 	%f120, %f119, 0f3F317218;
	lg2.approx.f32 	%f121, %f106;
	mul.f32 	%f122, %f121, 0f3F317218;
	lg2.approx.f32 	%f123, %f108;
	mul.f32 	%f124, %f123, 0f3F317218;
	lg2.approx.f32 	%f125, %f110;
	mul.f32 	%f126, %f125, 0f3F317218;
	lg2.approx.f32 	%f127, %f112;
	mul.f32 	%f128, %f127, 0f3F317218;
	lg2.approx.f32 	%f129, %f114;
	mul.f32 	%f130, %f129, 0f3F317218;
	lg2.approx.f32 	%f131, %f116;
	mul.f32 	%f132, %f131, 0f3F317218;
	lg2.approx.f32 	%f133, %f118;
	mul.f32 	%f134, %f133, 0f3F317218;
	lg2.approx.f32 	%f135, %f120;
	mul.f32 	%f136, %f135, 0f3F317218;
	lg2.approx.f32 	%f137, %f122;
	mul.f32 	%f138, %f137, 0f3F317218;
	lg2.approx.f32 	%f139, %f124;
	mul.f32 	%f162, %f139, 0f3F317218;
	lg2.approx.f32 	%f140, %f126;
	mul.f32 	%f161, %f140, 0f3F317218;
	lg2.approx.f32 	%f141, %f128;
	mul.f32 	%f160, %f141, 0f3F317218;
	lg2.approx.f32 	%f142, %f130;
	mul.f32 	%f159, %f142, 0f3F317218;
	lg2.approx.f32 	%f143, %f132;
	mul.f32 	%f158, %f143, 0f3F317218;
	lg2.approx.f32 	%f144, %f134;
	mul.f32 	%f157, %f144, 0f3F317218;
	lg2.approx.f32 	%f145, %f136;
	mul.f32 	%f156, %f145, 0f3F317218;
	lg2.approx.f32 	%f146, %f138;
	mul.f32 	%f155, %f146, 0f3F317218;
	add.s32 	%r9, %r9, 8;
	setp.ne.s32 	%p2, %r9, 1000;
	@%p2 bra 	$L__BB0_2;
	add.f32 	%f147, %f162, 0f00000000;
	add.f32 	%f148, %f147, %f161;
	add.f32 	%f149, %f148, %f160;
	add.f32 	%f150, %f149, %f159;
	add.f32 	%f151, %f150, %f158;
	add.f32 	%f152, %f151, %f157;
	add.f32 	%f153, %f152, %f156;
	add.f32 	%f154, %f153, %f155;
	cvta.to.global.u64 	%rd2, %rd1;
	mul.wide.s32 	%rd3, %r1, 4;
	add.s64 	%rd4, %rd2, %rd3;
	st.global.f32 	[%rd4], %f154;
$L__BB0_4:
	ret;

}


// ===== COMPILED SASS (sm_100) =====

	.target	sm_100

	.elftype	@"ET_EXEC"


//--------------------- .note.nv.tkinfo           --------------------------
	.section	.note.nv.tkinfo,"",@"SHT_NOTE"
	.sectionflags	@"SHF_NOTE_NV_TKINFO"
	.tkinfo
        /*0018*/ 	.word	0x00000002
        /*0030*/ 	.string	""
        /*0030*/ 	.string	"ptxas"
        /*0030*/ 	.string	"Cuda compilation tools, release 13.0, V13.0.88"
        /*0030*/ 	.string	"Build cuda_13.0.r13.0/compiler.36424714_0"
        /*0030*/ 	.string	"-arch sm_100 -m 64 "



//--------------------- .note.nv.cuinfo           --------------------------
	.section	.note.nv.cuinfo,"",@"SHT_NOTE"
	.sectionflags	@"SHF_NOTE_NV_CUINFO"
        /*0018*/ 	.short	0x0002
        /*001a*/ 	.short	0x0064
        /*001c*/ 	.short	0x0082
	.zero		2


//--------------------- .nv.info                  --------------------------
	.section	.nv.info,"",@"SHT_CUDA_INFO"
	.align	4


	//----- nvinfo : EIATTR_REGCOUNT
	.align		4
        /*0000*/ 	.byte	0x04, 0x2f
        /*0002*/ 	.short	(.L_1 - .L_0)
	.align		4
.L_0:
        /*0004*/ 	.word	index@(_Z22fast_log_stress_kernelPfi)
        /*0008*/ 	.word	0x00000010


	//----- nvinfo : EIATTR_FRAME_SIZE
	.align		4
.L_1:
        /*000c*/ 	.byte	0x04, 0x11
        /*000e*/ 	.short	(.L_3 - .L_2)
	.align		4
.L_2:
        /*0010*/ 	.word	index@(_Z22fast_log_stress_kernelPfi)
        /*0014*/ 	.word	0x00000000


	//----- nvinfo : EIATTR_MIN_STACK_SIZE
	.align		4
.L_3:
        /*0018*/ 	.byte	0x04, 0x12
        /*001a*/ 	.short	(.L_5 - .L_4)
	.align		4
.L_4:
        /*001c*/ 	.word	index@(_Z22fast_log_stress_kernelPfi)
        /*0020*/ 	.word	0x00000000
.L_5:


//--------------------- .nv.compat                --------------------------
	.section	.nv.compat,"",@"SHT_CUDA_COMPAT_INFO"
	.align	4
        /*0000*/ 	.byte	0x02, 0x09, 0x00, 0x00, 0x02, 0x02, 0x01, 0x00, 0x02, 0x05, 0x05, 0x00, 0x03, 0x07, 0x01, 0x01
        /*0010*/ 	.byte	0x02, 0x03, 0x00, 0x00, 0x02, 0x06, 0x01, 0x00, 0x04, 0x0b, 0x08, 0x00, 0x01, 0x00, 0x00, 0x00
        /*0020*/ 	.byte	0x00, 0x00, 0x00, 0x00


//--------------------- .nv.info._Z22fast_log_stress_kernelPfi --------------------------
	.section	.nv.info._Z22fast_log_stress_kernelPfi,"",@"SHT_CUDA_INFO"
	.sectionflags	@""
	.align	4


	//----- nvinfo : EIATTR_CUDA_API_VERSION
	.align		4
        /*0000*/ 	.byte	0x04, 0x37
        /*0002*/ 	.short	(.L_7 - .L_6)
.L_6:
        /*0004*/ 	.word	0x00000082


	//----- nvinfo : EIATTR_KPARAM_INFO
	.align		4
.L_7:
        /*0008*/ 	.byte	0x04, 0x17
        /*000a*/ 	.short	(.L_9 - .L_8)
.L_8:
        /*000c*/ 	.word	0x00000000
        /*0010*/ 	.short	0x0001
        /*0012*/ 	.short	0x0008
        /*0014*/ 	.byte	0x00, 0xf0, 0x11, 0x00


	//----- nvinfo : EIATTR_KPARAM_INFO
	.align		4
.L_9:
        /*0018*/ 	.byte	0x04, 0x17
        /*001a*/ 	.short	(.L_11 - .L_10)
.L_10:
        /*001c*/ 	.word	0x00000000
        /*0020*/ 	.short	0x0000
        /*0022*/ 	.short	0x0000
        /*0024*/ 	.byte	0x00, 0xf5, 0x21, 0x00


	//----- nvinfo : EIATTR_SPARSE_MMA_MASK
	.align		4
.L_11:
        /*0028*/ 	.byte	0x03, 0x50
        /*002a*/ 	.short	0x0000


	//----- nvinfo : EIATTR_MAXREG_COUNT
	.align		4
        /*002c*/ 	.byte	0x03, 0x1b
        /*002e*/ 	.short	0x00ff


	//----- nvinfo : EIATTR_MERCURY_ISA_VERSION
	.align		4
        /*0030*/ 	.byte	0x03, 0x5f
        /*0032*/ 	.short	0x0101


	//----- nvinfo : EIATTR_VRC_CTA_INIT_COUNT
	.align		4
        /*0034*/ 	.byte	0x02, 0x4a
	.zero		1
	.zero		1


	//----- nvinfo : EIATTR_EXIT_INSTR_OFFSETS
	.align		4
        /*0038*/ 	.byte	0x04, 0x1c
        /*003a*/ 	.short	(.L_13 - .L_12)


	//   ....[0]....
.L_12:
        /*003c*/ 	.word	0x00000070


	//   ....[1]....
        /*0040*/ 	.word	0x00001670


	//----- nvinfo : EIATTR_CBANK_PARAM_SIZE
	.align		4
.L_13:
        /*0044*/ 	.byte	0x03, 0x19
        /*0046*/ 	.short	0x000c


	//----- nvinfo : EIATTR_PARAM_CBANK
	.align		4
        /*0048*/ 	.byte	0x04, 0x0a
        /*004a*/ 	.short	(.L_15 - .L_14)
	.align		4
.L_14:
        /*004c*/ 	.word	index@(.nv.constant0._Z22fast_log_stress_kernelPfi)
        /*0050*/ 	.short	0x0380
        /*0052*/ 	.short	0x000c


	//----- nvinfo : EIATTR_SW_WAR
	.align		4
.L_15:
        /*0054*/ 	.byte	0x04, 0x36
        /*0056*/ 	.short	(.L_17 - .L_16)
.L_16:
        /*0058*/ 	.word	0x00000008
.L_17:


//--------------------- .nv.callgraph             --------------------------
	.section	.nv.callgraph,"",@"SHT_CUDA_CALLGRAPH"
	.align	4
	.sectionentsize	8
	.align		4
        /*0000*/ 	.word	0x00000000
	.align		4
        /*0004*/ 	.word	0xffffffff
	.align		4
        /*0008*/ 	.word	0x00000000
	.align		4
        /*000c*/ 	.word	0xfffffffe
	.align		4
        /*0010*/ 	.word	0x00000000
	.align		4
        /*0014*/ 	.word	0xfffffffd
	.align		4
        /*0018*/ 	.word	0x00000000
	.align		4
        /*001c*/ 	.word	0xfffffffc


//--------------------- .text._Z22fast_log_stress_kernelPfi --------------------------
	.section	.text._Z22fast_log_stress_kernelPfi,"ax",@progbits
	.align	128
        .global         _Z22fast_log_stress_kernelPfi
        .type           _Z22fast_log_stress_kernelPfi,@function
        .size           _Z22fast_log_stress_kernelPfi,(.L_x_2 - _Z22fast_log_stress_kernelPfi)
        .other          _Z22fast_log_stress_kernelPfi,@"STO_CUDA_ENTRY STV_DEFAULT"
_Z22fast_log_stress_kernelPfi:
.text._Z22fast_log_stress_kernelPfi:
[----:B------:R-:W-:Y:S01]  /*0000*/  LDC R1, c[0x0][0x37c] ;  /* 0x0000df00ff017b82 */ /* 0x000fe20000000800 */
[----:B------:R-:W0:Y:S07]  /*0010*/  S2R R3, SR_TID.X ;  /* 0x0000000000037919 */ /* 0x000e2e0000002100 */
[----:B------:R-:W0:Y:S01]  /*0020*/  S2UR UR4, SR_CTAID.X ;  /* 0x00000000000479c3 */ /* 0x000e220000002500 */
[----:B------:R-:W1:Y:S07]  /*0030*/  LDCU UR5, c[0x0][0x388] ;  /* 0x00007100ff0577ac */ /* 0x000e6e0008000800 */
[----:B------:R-:W0:Y:S02]  /*0040*/  LDC R0, c[0x0][0x360] ;  /* 0x0000d800ff007b82 */ /* 0x000e240000000800 */
[----:B0-----:R-:W-:-:S05]  /*0050*/  IMAD R0, R0, UR4, R3 ;  /* 0x0000000400007c24 */ /* 0x001fca000f8e0203 */
[----:B-1----:R-:W-:-:S13]  /*0060*/  ISETP.GE.AND P0, PT, R0, UR5, PT ;  /* 0x0000000500007c0c */ /* 0x002fda000bf06270 */
[----:B------:R-:W-:Y:S05]  /*0070*/  @P0 EXIT ;  /* 0x000000000000094d */ /* 0x000fea0003800000 */
[----:B------:R-:W-:Y:S01]  /*0080*/  HFMA2 R3, -RZ, RZ, 0.447021484375, -5.671875 ;  /* 0x3727c5acff037431 */ /* 0x000fe200000001ff */
[----:B------:R-:W-:Y:S01]  /*0090*/  I2FP.F32.S32 R4, R0 ;  /* 0x0000000000047245 */ /* 0x000fe20000201400 */
[----:B------:R-:W0:Y:S01]  /*00a0*/  LDCU.64 UR6, c[0x0][0x358] ;  /* 0x00006b00ff0677ac */ /* 0x000e220008000a00 */
[----:B------:R-:W-:-:S03]  /*00b0*/  UMOV UR4, URZ ;  /* 0x000000ff00047c82 */ /* 0x000fc60008000000 */
[CC--:B------:R-:W-:Y:S01]  /*00c0*/  FFMA R2, R4.reuse, R3.reuse, 0.5 ;  /* 0x3f00000004027423 */ /* 0x0c0fe20000000003 */
[CC--:B------:R-:W-:Y:S01]  /*00d0*/  FFMA R6, R4.reuse, R3.reuse, 1 ;  /* 0x3f80000004067423 */ /* 0x0c0fe20000000003 */
[CC--:B------:R-:W-:Y:S01]  /*00e0*/  FFMA R7, R4.reuse, R3.reuse, 1.5 ;  /* 0x3fc0000004077423 */ /* 0x0c0fe20000000003 */
[CC--:B------:R-:W-:Y:S01]  /*00f0*/  FFMA R8, R4.reuse, R3.reuse, 2 ;  /* 0x4000000004087423 */ /* 0x0c0fe20000000003 */
[CC--:B------:R-:W-:Y:S01]  /*0100*/  FFMA R9, R4.reuse, R3.reuse, 2.5 ;  /* 0x4020000004097423 */ /* 0x0c0fe20000000003 */
[CC--:B------:R-:W-:Y:S01]  /*0110*/  FFMA R10, R4.reuse, R3.reuse, 3 ;  /* 0x40400000040a7423 */ /* 0x0c0fe20000000003 */
[CC--:B------:R-:W-:Y:S01]  /*0120*/  FFMA R5, R4.reuse, R3.reuse, 3.5 ;  /* 0x4060000004057423 */ /* 0x0c0fe20000000003 */
[----:B------:R-:W-:-:S07]  /*0130*/  FFMA R4, R4, R3, 4 ;  /* 0x4080000004047423 */ /* 0x000fce0000000003 */
.L_x_0:
[----:B------:R-:W-:Y:S01]  /*0140*/  FSETP.GEU.AND P5, PT, |R2|, 1.175494350822287508e-38, PT ;  /* 0x008000000200780b */ /* 0x000fe20003fae200 */
[----:B------:R-:W-:Y:S01]  /*0150*/  UIADD3 UR4, UPT, UPT, UR4, 0x8, URZ ;  /* 0x0000000804047890 */ /* 0x000fe2000fffe0ff */
[----:B------:R-:W-:Y:S02]  /*0160*/  MOV R3, R6 ;  /* 0x0000000600037202 */ /* 0x000fe40000000f00 */
[----:B------:R-:W-:Y:S01]  /*0170*/  MOV R6, R7 ;  /* 0x0000000700067202 */ /* 0x000fe20000000f00 */
[----:B------:R-:W-:Y:S01]  /*0180*/  UISETP.NE.AND UP0, UPT, UR4, 0x3e8, UPT ;  /* 0x000003e80400788c */ /* 0x000fe2000bf05270 */
[----:B------:R-:W-:Y:S02]  /*0190*/  FSETP.GEU.AND P3, PT, |R3|, 1.175494350822287508e-38, PT ;  /* 0x008000000300780b */ /* 0x000fe40003f6e200 */
[----:B------:R-:W-:Y:S02]  /*01a0*/  FSETP.GEU.AND P1, PT, |R9|, 1.175494350822287508e-38, PT ;  /* 0x008000000900780b */ /* 0x000fe40003f2e200 */
[----:B------:R-:W-:-:S02]  /*01b0*/  FSETP.GEU.AND P2, PT, |R6|, 1.175494350822287508e-38, PT ;  /* 0x008000000600780b */ /* 0x000fc40003f4e200 */
[----:B------:R-:W-:Y:S01]  /*01c0*/  MOV R7, R8 ;  /* 0x0000000800077202 */ /* 0x000fe20000000f00 */
[----:B------:R-:W-:Y:S01]  /*01d0*/  @!P5 FMUL R2, R2, 16777216 ;  /* 0x4b8000000202d820 */ /* 0x000fe20000400000 */
[----:B------:R-:W-:Y:S02]  /*01e0*/  MOV R8, R5 ;  /* 0x0000000500087202 */ /* 0x000fe40000000f00 */
[----:B------:R-:W-:Y:S02]  /*01f0*/  FSETP.GEU.AND P0, PT, |R7|, 1.175494350822287508e-38, PT ;  /* 0x008000000700780b */ /* 0x000fe40003f0e200 */
[----:B------:R-:W-:Y:S01]  /*0200*/  FSETP.GEU.AND P4, PT, |R10|, 1.175494350822287508e-38, PT ;  /* 0x008000000a00780b */ /* 0x000fe20003f8e200 */
[----:B------:R-:W1:Y:S01]  /*0210*/  MUFU.LG2 R2, R2 ;  /* 0x0000000200027308 */ /* 0x000e620000000c00 */
[----:B------:R-:W-:Y:S01]  /*0220*/  @!P3 FMUL R3, R3, 16777216 ;  /* 0x4b8000000303b820 */ /* 0x000fe20000400000 */
[----:B------:R-:W-:Y:S01]  /*0230*/  @!P1 FMUL R9, R9, 16777216 ;  /* 0x4b80000009099820 */ /* 0x000fe20000400000 */
[----:B------:R-:W-:Y:S01]  /*0240*/  FSETP.GEU.AND P6, PT, |R8|, 1.175494350822287508e-38, PT ;  /* 0x008000000800780b */ /* 0x000fe20003fce200 */
[----:B------:R-:W-:-:S04]  /*0250*/  @!P2 FMUL R6, R6, 16777216 ;  /* 0x4b8000000606a820 */ /* 0x000fc80000400000 */
[----:B------:R-:W2:Y:S02]  /*0260*/  MUFU.LG2 R3, R3 ;  /* 0x0000000300037308 */ /* 0x000ea40000000c00 */
[----:B------:R-:W-:Y:S02]  /*0270*/  @!P0 FMUL R7, R7, 16777216 ;  /* 0x4b80000007078820 */ /* 0x000fe40000400000 */
[----:B------:R-:W-:-:S04]  /*0280*/  @!P4 FMUL R10, R10, 16777216 ;  /* 0x4b8000000a0ac820 */ /* 0x000fc80000400000 */
[----:B------:R3:W4:Y:S01]  /*0290*/  MUFU.LG2 R5, R9 ;  /* 0x0000000900057308 */ /* 0x0007220000000c00 */
[----:B-1----:R-:W-:Y:S01]  /*02a0*/  @!P5 FADD R2, R2, -24 ;  /* 0xc1c000000202d421 */ /* 0x002fe20000000000 */
[----:B------:R-:W-:-:S03]  /*02b0*/  @!P6 FMUL R8, R8, 16777216 ;  /* 0x4b8000000808e820 */ /* 0x000fc60000400000 */
[----:B------:R-:W-:-:S03]  /*02c0*/  FMUL R2, R2, 0.69314718246459960938 ;  /* 0x3f31721802027820 */ /* 0x000fc60000400000 */
[----:B------:R-:W1:Y:S01]  /*02d0*/  MUFU.LG2 R6, R6 ;  /* 0x0000000600067308 */ /* 0x000e620000000c00 */
[----:B---3--:R-:W-:Y:S01]  /*02e0*/  MOV R9, R4 ;  /* 0x0000000400097202 */ /* 0x008fe20000000f00 */
[----:B--2---:R-:W-:Y:S01]  /*02f0*/  @!P3 FADD R3, R3, -24 ;  /* 0xc1c000000303b421 */ /* 0x004fe20000000000 */
[----:B------:R-:W-:Y:S02]  /*0300*/  FSETP.GEU.AND P3, PT, |R2|, 1.175494350822287508e-38, PT ;  /* 0x008000000200780b */ /* 0x000fe40003f6e200 */
[----:B------:R-:W-:Y:S01]  /*0310*/  FSETP.GEU.AND P5, PT, |R9|, 1.175494350822287508e-38, PT ;  /* 0x008000000900780b */ /* 0x000fe20003fae200 */
[----:B------:R-:W-:Y:S02]  /*0320*/  FMUL R3, R3, 0.69314718246459960938 ;  /* 0x3f31721803037820 */ /* 0x000fe40000400000 */
[----:B------:R-:W2:Y:S01]  /*0330*/  MUFU.LG2 R7, R7 ;  /* 0x0000000700077308 */ /* 0x000ea20000000c00 */
[----:B----4-:R-:W-:-:S04]  /*0340*/  @!P1 FADD R5, R5, -24 ;  /* 0xc1c0000005059421 */ /* 0x010fc80000000000 */
[----:B------:R-:W-:-:S03]  /*0350*/  FMUL R5, R5, 0.69314718246459960938 ;  /* 0x3f31721805057820 */ /* 0x000fc60000400000 */
[----:B------:R-:W3:Y:S01]  /*0360*/  MUFU.LG2 R4, R10 ;  /* 0x0000000a00047308 */ /* 0x000ee20000000c00 */
[----:B-1----:R-:W-:Y:S01]  /*0370*/  @!P2 FADD R6, R6, -24 ;  /* 0xc1c000000606a421 */ /* 0x002fe20000000000 */
[----:B------:R-:W-:Y:S01]  /*0380*/  @!P5 FMUL R9, R9, 16777216 ;  /* 0x4b8000000909d820 */ /* 0x000fe20000400000 */
[----:B------:R-:W-:Y:S01]  /*0390*/  FSETP.GEU.AND P2, PT, |R3|, 1.175494350822287508e-38, PT ;  /* 0x008000000300780b */ /* 0x000fe20003f4e200 */
[----:B------:R-:W-:Y:S01]  /*03a0*/  @!P3 FMUL R2, R2, 16777216 ;  /* 0x4b8000000202b820 */ /* 0x000fe20000400000 */
[----:B------:R-:W-:-:S03]  /*03b0*/  FMUL R6, R6, 0.69314718246459960938 ;  /* 0x3f31721806067820 */ /* 0x000fc60000400000 */
[----:B------:R-:W1:Y:S01]  /*03c0*/  MUFU.LG2 R8, R8 ;  /* 0x0000000800087308 */ /* 0x000e620000000c00 */
[----:B--2---:R-:W-:Y:S01]  /*03d0*/  @!P0 FADD R7, R7, -24 ;  /* 0xc1c0000007078421 */ /* 0x004fe20000000000 */
[----:B------:R-:W-:-:S03]  /*03e0*/  FSETP.GEU.AND P0, PT, |R6|, 1.175494350822287508e-38, PT ;  /* 0x008000000600780b */ /* 0x000fc60003f0e200 */
[----:B------:R-:W-:-:S03]  /*03f0*/  FMUL R7, R7, 0.69314718246459960938 ;  /* 0x3f31721807077820 */ /* 0x000fc60000400000 */
[----:B------:R-:W2:Y:S01]  /*0400*/  MUFU.LG2 R9, R9 ;  /* 0x0000000900097308 */ /* 0x000ea20000000c00 */
[----:B------:R-:W-:Y:S01]  /*0410*/  @!P2 FMUL R3, R3, 16777216 ;  /* 0x4b8000000303a820 */ /* 0x000fe20000400000 */
[----:B------:R-:W-:Y:S01]  /*0420*/  FSETP.GEU.AND P1, PT, |R7|, 1.175494350822287508e-38, PT ;  /* 0x008000000700780b */ /* 0x000fe20003f2e200 */
[----:B---3--:R-:W-:Y:S01]  /*0430*/  @!P4 FADD R4, R4, -24 ;  /* 0xc1c000000404c421 */ /* 0x008fe20000000000 */
[----:B------:R-:W-:-:S03]  /*0440*/  FSETP.GEU.AND P4, PT, |R5|, 1.175494350822287508e-38, PT ;  /* 0x008000000500780b */ /* 0x000fc60003f8e200 */
[----:B------:R-:W-:Y:S01]  /*0450*/  @!P0 FMUL R6, R6, 16777216 ;  /* 0x4b80000006068820 */ /* 0x000fe20000400000 */
[----:B------:R-:W3:Y:S01]  /*0460*/  MUFU.LG2 R2, R2 ;  /* 0x0000000200027308 */ /* 0x000ee20000000c00 */
[----:B-1----:R-:W-:Y:S01]  /*0470*/  @!P6 FADD R8, R8, -24 ;  /* 0xc1c000000808e421 */ /* 0x002fe20000000000 */
[----:B------:R-:W-:-:S03]  /*0480*/  FMUL R4, R4, 0.69314718246459960938 ;  /* 0x3f31721804047820 */ /* 0x000fc60000400000 */
[----:B------:R-:W-:Y:S02]  /*0490*/  FMUL R8, R8, 0.69314718246459960938 ;  /* 0x3f31721808087820 */ /* 0x000fe40000400000 */
[----:B------:R-:W-:Y:S01]  /*04a0*/  FSETP.GEU.AND P6, PT, |R4|, 1.175494350822287508e-38, PT ;  /* 0x008000000400780b */ /* 0x000fe20003fce200 */
[----:B------:R-:W1:Y:S01]  /*04b0*/  MUFU.LG2 R3, R3 ;  /* 0x0000000300037308 */ /* 0x000e620000000c00 */
[----:B--2---:R-:W-:Y:S01]  /*04c0*/  @!P5 FADD R9, R9, -24 ;  /* 0xc1c000000909d421 */ /* 0x004fe20000000000 */
[----:B------:R-:W-:Y:S01]  /*04d0*/  @!P1 FMUL R7, R7, 16777216 ;  /* 0x4b80000007079820 */ /* 0x000fe20000400000 */
[----:B------:R-:W-:Y:S01]  /*04e0*/  FSETP.GEU.AND P5, PT, |R8|, 1.175494350822287508e-38, PT ;  /* 0x008000000800780b */ /* 0x000fe20003fae200 */
[----:B------:R-:W-:Y:S01]  /*04f0*/  @!P4 FMUL R5, R5, 16777216 ;  /* 0x4b8000000505c820 */ /* 0x000fe20000400000 */
[----:B------:R-:W-:-:S03]  /*0500*/  FMUL R9, R9, 0.69314718246459960938 ;  /* 0x3f31721809097820 */ /* 0x000fc60000400000 */
[----:B------:R-:W2:Y:S01]  /*0510*/  MUFU.LG2 R6, R6 ;  /* 0x0000000600067308 */ /* 0x000ea20000000c00 */
[----:B---3--:R-:W-:Y:S01]  /*0520*/  @!P3 FADD R2, R2, -24 ;  /* 0xc1c000000202b421 */ /* 0x008fe20000000000 */
[----:B------:R-:W-:Y:S02]  /*0530*/  FSETP.GEU.AND P3, PT, |R9|, 1.175494350822287508e-38, PT ;  /* 0x008000000900780b */ /* 0x000fe40003f6e200 */
[----:B------:R-:W-:Y:S01]  /*0540*/  @!P6 FMUL R4, R4, 16777216 ;  /* 0x4b8000000404e820 */ /* 0x000fe20000400000 */
[----:B------:R-:W-:-:S03]  /*0550*/  FMUL R2, R2, 0.69314718246459960938 ;  /* 0x3f31721802027820 */ /* 0x000fc60000400000 */
[----:B------:R-:W3:Y:S01]  /*0560*/  MUFU.LG2 R7, R7 ;  /* 0x0000000700077308 */ /* 0x000ee20000000c00 */
[----:B-1----:R-:W-:Y:S01]  /*0570*/  @!P2 FADD R3, R3, -24 ;  /* 0xc1c000000303a421 */ /* 0x002fe20000000000 */
[----:B------:R-:W-:Y:S01]  /*0580*/  FSETP.GEU.AND P2, PT, |R2|, 1.175494350822287508e-38, PT ;  /* 0x008000000200780b */ /* 0x000fe20003f4e200 */
[----:B------:R-:W-:Y:S02]  /*0590*/  @!P5 FMUL R8, R8, 16777216 ;  /* 0x4b8000000808d820 */ /* 0x000fe40000400000 */
[----:B------:R-:W-:Y:S02]  /*05a0*/  FMUL R3, R3, 0.69314718246459960938 ;  /* 0x3f31721803037820 */ /* 0x000fe40000400000 */
[----:B------:R-:W-:Y:S01]  /*05b0*/  @!P3 FMUL R9, R9, 16777216 ;  /* 0x4b8000000909b820 */ /* 0x000fe20000400000 */
[----:B------:R-:W1:Y:S01]  /*05c0*/  MUFU.LG2 R5, R5 ;  /* 0x0000000500057308 */ /* 0x000e620000000c00 */
[----:B--2---:R-:W-:Y:S01]  /*05d0*/  @!P0 FADD R6, R6, -24 ;  /* 0xc1c0000006068421 */ /* 0x004fe20000000000 */
[----:B------:R-:W-:-:S03]  /*05e0*/  FSETP.GEU.AND P0, PT, |R3|, 1.175494350822287508e-38, PT ;  /* 0x008000000300780b */ /* 0x000fc60003f0e200 */
[----:B------:R-:W-:Y:S02]  /*05f0*/  FMUL R6, R6, 0.69314718246459960938 ;  /* 0x3f31721806067820 */ /* 0x000fe40000400000 */
[----:B------:R-:W-:Y:S01]  /*0600*/  @!P2 FMUL R2, R2, 16777216 ;  /* 0x4b8000000202a820 */ /* 0x000fe20000400000 */
[----:B------:R-:W2:Y:S01]  /*0610*/  MUFU.LG2 R4, R4 ;  /* 0x0000000400047308 */ /* 0x000ea20000000c00 */
[----:B---3--:R-:W-:Y:S01]  /*0620*/  @!P1 FADD R7, R7, -24 ;  /* 0xc1c0000007079421 */ /* 0x008fe20000000000 */
[----:B------:R-:W-:-:S03]  /*0630*/  FSETP.GEU.AND P1, PT, |R6|, 1.175494350822287508e-38, PT ;  /* 0x008000000600780b */ /* 0x000fc60003f2e200 */
[----:B------:R-:W-:Y:S02]  /*0640*/  FMUL R7, R7, 0.69314718246459960938 ;  /* 0x3f31721807077820 */ /* 0x000fe40000400000 */
[----:B------:R-:W-:Y:S01]  /*0650*/  @!P0 FMUL R3, R3, 16777216 ;  /* 0x4b80000003038820 */ /* 0x000fe20000400000 */
[----:B------:R-:W3:Y:S01]  /*0660*/  MUFU.LG2 R8, R8 ;  /* 0x0000000800087308 */ /* 0x000ee20000000c00 */
[----:B-1----:R-:W-:Y:S01]  /*0670*/  @!P4 FADD R5, R5, -24 ;  /* 0xc1c000000505c421 */ /* 0x002fe20000000000 */
[----:B------:R-:W-:-:S03]  /*0680*/  FSETP.GEU.AND P4, PT, |R7|, 1.175494350822287508e-38, PT ;  /* 0x008000000700780b */ /* 0x000fc60003f8e200 */
        /* <DEDUP_REMOVED lines=153> */
[----:B--2---:R-:W-:-:S04]  /*1020*/  @!P2 FADD R5, R5, -24 ;  /* 0xc1c000000505a421 */ /* 0x004fc80000000000 */
[----:B------:R-:W-:Y:S02]  /*1030*/  FMUL R5, R5, 0.69314718246459960938 ;  /* 0x3f31721805057820 */ /* 0x000fe40000400000 */
[----:B------:R-:W-:Y:S01]  /*1040*/  @!P5 FMUL R3, R3, 16777216 ;  /* 0x4b8000000303d820 */ /* 0x000fe20000400000 */
[----:B------:R-:W2:Y:S01]  /*1050*/  MUFU.LG2 R8, R8 ;  /* 0x0000000800087308 */ /* 0x000ea20000000c00 */
[----:B---3--:R-:W-:Y:S01]  /*1060*/  @!P0 FADD R4, R4, -24 ;  /* 0xc1c0000004048421 */ /* 0x008fe20000000000 */
[----:B------:R-:W-:-:S03]  /*1070*/  FSETP.GEU.AND P2, PT, |R5|, 1.175494350822287508e-38, PT ;  /* 0x008000000500780b */ /* 0x000fc60003f4e200 */
[----:B------:R-:W-:-:S03]  /*1080*/  FMUL R4, R4, 0.69314718246459960938 ;  /* 0x3f31721804047820 */ /* 0x000fc60000400000 */
[----:B------:R-:W3:Y:S01]  /*1090*/  MUFU.LG2 R9, R9 ;  /* 0x0000000900097308 */ /* 0x000ee20000000c00 */
[----:B-1----:R-:W-:Y:S01]  /*10a0*/  @!P3 FADD R7, R7, -24 ;  /* 0xc1c000000707b421 */ /* 0x002fe20000000000 */
[----:B------:R-:W-:-:S03]  /*10b0*/  FSETP.GEU.AND P3, PT, |R6|, 1.175494350822287508e-38, PT ;  /* 0x008000000600780b */ /* 0x000fc60003f6e200 */
[----:B------:R-:W-:Y:S02]  /*10c0*/  FMUL R7, R7, 0.69314718246459960938 ;  /* 0x3f31721807077820 */ /* 0x000fe40000400000 */
[----:B------:R-:W-:Y:S01]  /*10d0*/  @!P2 FMUL R5, R5, 16777216 ;  /* 0x4b8000000505a820 */ /* 0x000fe20000400000 */
[----:B------:R-:W1:Y:S01]  /*10e0*/  MUFU.LG2 R2, R2 ;  /* 0x0000000200027308 */ /* 0x000e620000000c00 */
[----:B--2---:R-:W-:Y:S01]  /*10f0*/  @!P1 FADD R8, R8, -24 ;  /* 0xc1c0000008089421 */ /* 0x004fe20000000000 */
[----:B------:R-:W-:Y:S02]  /*1100*/  FSETP.GEU.AND P1, PT, |R4|, 1.175494350822287508e-38, PT ;  /* 0x008000000400780b */ /* 0x000fe40003f2e200 */
[----:B------:R-:W-:Y:S01]  /*1110*/  FSETP.GEU.AND P0, PT, |R7|, 1.175494350822287508e-38, PT ;  /* 0x008000000700780b */ /* 0x000fe20003f0e200 */
        /* <DEDUP_REMOVED lines=19> */
[----:B---3--:R-:W-:-:S04]  /*1250*/  @!P2 FADD R5, R5, -24 ;  /* 0xc1c000000505a421 */ /* 0x008fc80000000000 */
[----:B------:R-:W-:Y:S02]  /*1260*/  FMUL R5, R5, 0.69314718246459960938 ;  /* 0x3f31721805057820 */ /* 0x000fe40000400000 */
[----:B------:R-:W-:Y:S01]  /*1270*/  @!P5 FMUL R2, R2, 16777216 ;  /* 0x4b8000000202d820 */ /* 0x000fe20000400000 */
[----:B------:R-:W3:Y:S01]  /*1280*/  MUFU.LG2 R7, R7 ;  /* 0x0000000700077308 */ /* 0x000ee20000000c00 */
[----:B-1----:R-:W-:Y:S01]  /*1290*/  @!P1 FADD R4, R4, -24 ;  /* 0xc1c0000004049421 */ /* 0x002fe20000000000 */
[----:B------:R-:W-:-:S03]  /*12a0*/  FSETP.GEU.AND P1, PT, |R5|, 1.175494350822287508e-38, PT ;  /* 0x008000000500780b */ /* 0x000fc60003f2e200 */
[----:B------:R-:W-:-:S03]  /*12b0*/  FMUL R4, R4, 0.69314718246459960938 ;  /* 0x3f31721804047820 */ /* 0x000fc60000400000 */
        /* <DEDUP_REMOVED lines=27> */
[----:B------:R-:W-:Y:S01]  /*1470*/  @!P4 FMUL R8, R8, 16777216 ;  /* 0x4b8000000808c820 */ /* 0x000fe20000400000 */
[----:B-1----:R-:W-:-:S05]  /*1480*/  @!P1 FADD R5, R5, -24 ;  /* 0xc1c0000005059421 */ /* 0x002fca0000000000 */
[----:B------:R-:W-:Y:S01]  /*1490*/  @!P5 FMUL R9, R9, 16777216 ;  /* 0x4b8000000909d820 */ /* 0x000fe20000400000 */
[----:B------:R-:W1:Y:S01]  /*14a0*/  MUFU.LG2 R4, R4 ;  /* 0x0000000400047308 */ /* 0x000e620000000c00 */
[----:B--2---:R-:W-:-:S07]  /*14b0*/  @!P0 FADD R10, R10, -24 ;  /* 0xc1c000000a0a8421 */ /* 0x004fce0000000000 */
[----:B------:R2:W4:Y:S01]  /*14c0*/  MUFU.LG2 R11, R7 ;  /* 0x00000007000b7308 */ /* 0x0005220000000c00 */
[----:B---3--:R-:W-:-:S04]  /*14d0*/  @!P3 FADD R3, R3, -24 ;  /* 0xc1c000000303b421 */ /* 0x008fc80000000000 */
[----:B------:R-:W-:-:S03]  /*14e0*/  FMUL R6, R3, 0.69314718246459960938 ;  /* 0x3f31721803067820 */ /* 0x000fc60000400000 */
[----:B------:R3:W5:Y:S01]  /*14f0*/  MUFU.LG2 R12, R8 ;  /* 0x00000008000c7308 */ /* 0x0007620000000c00 */
[----:B-1----:R-:W-:Y:S01]  /*1500*/  @!P6 FADD R4, R4, -24 ;  /* 0xc1c000000404e421 */ /* 0x002fe20000000000 */
[----:B--2---:R-:W-:-:S03]  /*1510*/  FMUL R7, R10, 0.69314718246459960938 ;  /* 0x3f3172180a077820 */ /* 0x004fc60000400000 */
[----:B------:R-:W-:-:S03]  /*1520*/  FMUL R10, R4, 0.69314718246459960938 ;  /* 0x3f317218040a7820 */ /* 0x000fc60000400000 */
[----:B------:R1:W2:Y:S01]  /*1530*/  MUFU.LG2 R13, R9 ;  /* 0x00000009000d7308 */ /* 0x0002a20000000c00 */
[----:B----4-:R-:W-:-:S04]  /*1540*/  @!P2 FADD R11, R11, -24 ;  /* 0xc1c000000b0ba421 */ /* 0x010fc80000000000 */
[----:B---3--:R-:W-:Y:S01]  /*1550*/  FMUL R8, R11, 0.69314718246459960938 ;  /* 0x3f3172180b087820 */ /* 0x008fe20000400000 */
[----:B-----5:R-:W-:Y:S01]  /*1560*/  @!P4 FADD R12, R12, -24 ;  /* 0xc1c000000c0cc421 */ /* 0x020fe20000000000 */
[----:B-1----:R-:W-:-:S03]  /*1570*/  FMUL R9, R5, 0.69314718246459960938 ;  /* 0x3f31721805097820 */ /* 0x002fc60000400000 */
[----:B------:R-:W-:Y:S01]  /*1580*/  FMUL R5, R12, 0.69314718246459960938 ;  /* 0x3f3172180c057820 */ /* 0x000fe20000400000 */
[----:B--2---:R-:W-:-:S04]  /*1590*/  @!P5 FADD R13, R13, -24 ;  /* 0xc1c000000d0dd421 */ /* 0x004fc80000000000 */
[----:B------:R-:W-:Y:S01]  /*15a0*/  FMUL R4, R13, 0.69314718246459960938 ;  /* 0x3f3172180d047820 */ /* 0x000fe20000400000 */
[----:B------:R-:W-:Y:S06]  /*15b0*/  BRA.U UP0, `(.L_x_0) ;  /* 0xffffffe900e07547 */ /* 0x000fec000b83ffff */
[----:B------:R-:W-:Y:S02]  /*15c0*/  FADD R11, RZ, R2 ;  /* 0x00000002ff0b7221 */ /* 0x000fe40000000000 */
[----:B------:R-:W1:Y:S02]  /*15d0*/  LDC.64 R2, c[0x0][0x380] ;  /* 0x0000e000ff027b82 */ /* 0x000e640000000a00 */
[----:B------:R-:W-:-:S04]  /*15e0*/  FADD R6, R6, R11 ;  /* 0x0000000b06067221 */ /* 0x000fc80000000000 */
[----:B------:R-:W-:-:S04]  /*15f0*/  FADD R7, R7, R6 ;  /* 0x0000000607077221 */ /* 0x000fc80000000000 */
[----:B------:R-:W-:-:S04]  /*1600*/  FADD R8, R8, R7 ;  /* 0x0000000708087221 */ /* 0x000fc80000000000 */
[----:B------:R-:W-:-:S04]  /*1610*/  FADD R9, R9, R8 ;  /* 0x0000000809097221 */ /* 0x000fc80000000000 */
[----:B------:R-:W-:-:S04]  /*1620*/  FADD R10, R10, R9 ;  /* 0x000000090a0a7221 */ /* 0x000fc80000000000 */
[----:B------:R-:W-:Y:S01]  /*1630*/  FADD R5, R5, R10 ;  /* 0x0000000a05057221 */ /* 0x000fe20000000000 */
[----:B-1----:R-:W-:-:S04]  /*1640*/  IMAD.WIDE R2, R0, 0x4, R2 ;  /* 0x0000000400027825 */ /* 0x002fc800078e0202 */
[----:B------:R-:W-:-:S05]  /*1650*/  FADD R5, R4, R5 ;  /* 0x0000000504057221 */ /* 0x000fca0000000000 */
[----:B0-----:R-:W-:Y:S01]  /*1660*/  STG.E desc[UR6][R2.64], R5 ;  /* 0x0000000502007986 */ /* 0x001fe2000c101906 */
[----:B------:R-:W-:Y:S05]  /*1670*/  EXIT ;  /* 0x000000000000794d */ /* 0x000fea0003800000 */
.L_x_1:
[----:B------:R-:W-:-:S00]  /*1680*/  BRA `(.L_x_1) ;  /* 0xfffffffc00fc7947 */ /* 0x000fc0000383ffff */
[----:B------:R-:W-:-:S00]  /*1690*/  NOP ;  /* 0x0000000000007918 */ /* 0x000fc00000000000 */
        /* <DEDUP_REMOVED lines=14> */
.L_x_2:


//--------------------- .nv.shared.reserved.0     --------------------------
	.section	.nv.shared.reserved.0,"aw",@nobits
	.weak		__nv_reservedSMEM_offset_0_alias
	.size		__nv_reservedSMEM_offset_0_alias, 0, 64
	.other		__nv_reservedSMEM_offset_0_alias,@"STO_CUDA_RESERVED_SHARED STV_DEFAULT"
__nv_reservedSMEM_offset_0_alias:
	.zero		0
	.zero		64


//--------------------- .nv.constant0._Z22fast_log_stress_kernelPfi --------------------------
	.section	.nv.constant0._Z22fast_log_stress_kernelPfi,"a",@progbits
	.sectionflags	@""
	.align	4
.nv.constant0._Z22fast_log_stress_kernelPfi:
	.zero		908


//--------------------- SYMBOLS --------------------------

	.type		.nv.reservedSmem.offset0,@object
	.size		.nv.reservedSmem.offset0,0x4
